//
// Generated by NVIDIA NVVM Compiler
//
// Compiler Build ID: CL-36424714
// Cuda compilation tools, release 13.0, V13.0.88
// Based on NVVM 20.0.0
//

.version 9.0
.target sm_100
.address_size 64

	// .globl	cat

.visible .entry cat(
	.param .u32 cat_param_0,
	.param .u64 .ptr .align 1 cat_param_1,
	.param .u64 .ptr .align 1 cat_param_2,
	.param .u32 cat_param_3,
	.param .u32 cat_param_4,
	.param .u64 .ptr .align 1 cat_param_5
)
{
	.reg .pred 	%p<3>;
	.reg .b32 	%r<15>;
	.reg .b32 	%f<3>;
	.reg .b64 	%rd<15>;

	ld.param.u32 	%r6, [cat_param_0];
	ld.param.u64 	%rd2, [cat_param_1];
	ld.param.u64 	%rd3, [cat_param_2];
	ld.param.u32 	%r4, [cat_param_3];
	ld.param.u32 	%r5, [cat_param_4];
	ld.param.u64 	%rd4, [cat_param_5];
	cvta.to.global.u64 	%rd1, %rd4;
	mov.u32 	%r7, %ctaid.x;
	mov.u32 	%r8, %ntid.x;
	mov.u32 	%r9, %tid.x;
	mad.lo.s32 	%r1, %r7, %r8, %r9;
	setp.ge.s32 	%p1, %r1, %r6;
	@%p1 bra 	$L__BB0_4;
	add.s32 	%r10, %r5, %r4;
	div.s32 	%r3, %r1, %r10;
	mul.lo.s32 	%r11, %r3, %r10;
	sub.s32 	%r2, %r1, %r11;
	setp.ge.s32 	%p2, %r2, %r4;
	@%p2 bra 	$L__BB0_3;
	mad.lo.s32 	%r14, %r3, %r4, %r2;
	cvta.to.global.u64 	%rd10, %rd2;
	mul.wide.s32 	%rd11, %r14, 4;
	add.s64 	%rd12, %rd10, %rd11;
	ld.global.f32 	%f2, [%rd12];
	mul.wide.s32 	%rd13, %r1, 4;
	add.s64 	%rd14, %rd1, %rd13;
	st.global.f32 	[%rd14], %f2;
	bra.uni 	$L__BB0_4;
$L__BB0_3:
	sub.s32 	%r12, %r2, %r4;
	mad.lo.s32 	%r13, %r3, %r5, %r12;
	cvta.to.global.u64 	%rd5, %rd3;
	mul.wide.s32 	%rd6, %r13, 4;
	add.s64 	%rd7, %rd5, %rd6;
	ld.global.f32 	%f1, [%rd7];
	mul.wide.s32 	%rd8, %r1, 4;
	add.s64 	%rd9, %rd1, %rd8;
	st.global.f32 	[%rd9], %f1;
$L__BB0_4:
	ret;

}


// ===== COMPILED SASS (sm_100) =====

	.target	sm_100

	.elftype	@"ET_EXEC"


//--------------------- .note.nv.tkinfo           --------------------------
	.section	.note.nv.tkinfo,"",@"SHT_NOTE"
	.sectionflags	@"SHF_NOTE_NV_TKINFO"
	.tkinfo
        /*0018*/ 	.word	0x00000002
        /*0030*/ 	.string	""
        /*0030*/ 	.string	"ptxas"
        /*0030*/ 	.string	"Cuda compilation tools, release 13.0, V13.0.88"
        /*0030*/ 	.string	"Build cuda_13.0.r13.0/compiler.36424714_0"
        /*0030*/ 	.string	"-arch sm_100 -m 64 "



//--------------------- .note.nv.cuinfo           --------------------------
	.section	.note.nv.cuinfo,"",@"SHT_NOTE"
	.sectionflags	@"SHF_NOTE_NV_CUINFO"
        /*0018*/ 	.short	0x0002
        /*001a*/ 	.short	0x0064
        /*001c*/ 	.short	0x0082
	.zero		2


//--------------------- .nv.info                  --------------------------
	.section	.nv.info,"",@"SHT_CUDA_INFO"
	.align	4


	//----- nvinfo : EIATTR_REGCOUNT
	.align		4
        /*0000*/ 	.byte	0x04, 0x2f
        /*0002*/ 	.short	(.L_1 - .L_0)
	.align		4
.L_0:
        /*0004*/ 	.word	index@(cat)
        /*0008*/ 	.word	0x0000000f


	//----- nvinfo : EIATTR_FRAME_SIZE
	.align		4
.L_1:
        /*000c*/ 	.byte	0x04, 0x11
        /*000e*/ 	.short	(.L_3 - .L_2)
	.align		4
.L_2:
        /*0010*/ 	.word	index@(cat)
        /*0014*/ 	.word	0x00000000


	//----- nvinfo : EIATTR_MIN_STACK_SIZE
	.align		4
.L_3:
        /*0018*/ 	.byte	0x04, 0x12
        /*001a*/ 	.short	(.L_5 - .L_4)
	.align		4
.L_4:
        /*001c*/ 	.word	index@(cat)
        /*0020*/ 	.word	0x00000000
.L_5:


//--------------------- .nv.compat                --------------------------
	.section	.nv.compat,"",@"SHT_CUDA_COMPAT_INFO"
	.align	4
        /*0000*/ 	.byte	0x02, 0x09, 0x00, 0x00, 0x02, 0x02, 0x01, 0x00, 0x02, 0x05, 0x05, 0x00, 0x03, 0x07, 0x01, 0x01
        /*0010*/ 	.byte	0x02, 0x03, 0x00, 0x00, 0x02, 0x06, 0x01, 0x00, 0x04, 0x0b, 0x08, 0x00, 0x09, 0x00, 0x00, 0x00
        /*0020*/ 	.byte	0x00, 0x00, 0x00, 0x00


//--------------------- .nv.info.cat              --------------------------
	.section	.nv.info.cat,"",@"SHT_CUDA_INFO"
	.sectionflags	@""
	.align	4


	//----- nvinfo : EIATTR_CUDA_API_VERSION
	.align		4
        /*0000*/ 	.byte	0x04, 0x37
        /*0002*/ 	.short	(.L_7 - .L_6)
.L_6:
        /*0004*/ 	.word	0x00000082


	//----- nvinfo : EIATTR_KPARAM_INFO
	.align		4
.L_7:
        /*0008*/ 	.byte	0x04, 0x17
        /*000a*/ 	.short	(.L_9 - .L_8)
.L_8:
        /*000c*/ 	.word	0x00000000
        /*0010*/ 	.short	0x0005
        /*0012*/ 	.short	0x0020
        /*0014*/ 	.byte	0x00, 0xf5, 0x21, 0x00


	//----- nvinfo : EIATTR_KPARAM_INFO
	.align		4
.L_9:
        /*0018*/ 	.byte	0x04, 0x17
        /*001a*/ 	.short	(.L_11 - .L_10)
.L_10:
        /*001c*/ 	.word	0x00000000
        /*0020*/ 	.short	0x0004
        /*0022*/ 	.short	0x001c
        /*0024*/ 	.byte	0x00, 0xf0, 0x11, 0x00


	//----- nvinfo : EIATTR_KPARAM_INFO
	.align		4
.L_11:
        /*0028*/ 	.byte	0x04, 0x17
        /*002a*/ 	.short	(.L_13 - .L_12)
.L_12:
        /*002c*/ 	.word	0x00000000
        /*0030*/ 	.short	0x0003
        /*0032*/ 	.short	0x0018
        /*0034*/ 	.byte	0x00, 0xf0, 0x11, 0x00


	//----- nvinfo : EIATTR_KPARAM_INFO
	.align		4
.L_13:
        /*0038*/ 	.byte	0x04, 0x17
        /*003a*/ 	.short	(.L_15 - .L_14)
.L_14:
        /*003c*/ 	.word	0x00000000
        /*0040*/ 	.short	0x0002
        /*0042*/ 	.short	0x0010
        /*0044*/ 	.byte	0x00, 0xf5, 0x21, 0x00


	//----- nvinfo : EIATTR_KPARAM_INFO
	.align		4
.L_15:
        /*0048*/ 	.byte	0x04, 0x17
        /*004a*/ 	.short	(.L_17 - .L_16)
.L_16:
        /*004c*/ 	.word	0x00000000
        /*0050*/ 	.short	0x0001
        /*0052*/ 	.short	0x0008
        /*0054*/ 	.byte	0x00, 0xf5, 0x21, 0x00


	//----- nvinfo : EIATTR_KPARAM_INFO
	.align		4
.L_17:
        /*0058*/ 	.byte	0x04, 0x17
        /*005a*/ 	.short	(.L_19 - .L_18)
.L_18:
        /*005c*/ 	.word	0x00000000
        /*0060*/ 	.short	0x0000
        /*0062*/ 	.short	0x0000
        /*0064*/ 	.byte	0x00, 0xf0, 0x11, 0x00


	//----- nvinfo : EIATTR_SPARSE_MMA_MASK
	.align		4
.L_19:
        /*0068*/ 	.byte	0x03, 0x50
        /*006a*/ 	.short	0x0000


	//----- nvinfo : EIATTR_MAXREG_COUNT
	.align		4
        /*006c*/ 	.byte	0x03, 0x1b
        /*006e*/ 	.short	0x00ff


	//----- nvinfo : EIATTR_MERCURY_ISA_VERSION
	.align		4
        /*0070*/ 	.byte	0x03, 0x5f
        /*0072*/ 	.short	0x0101


	//----- nvinfo : EIATTR_VRC_CTA_INIT_COUNT
	.align		4
        /*0074*/ 	.byte	0x02, 0x4a
	.zero		1
	.zero		1


	//----- nvinfo : EIATTR_EXIT_INSTR_OFFSETS
	.align		4
        /*0078*/ 	.byte	0x04, 0x1c
        /*007a*/ 	.short	(.L_21 - .L_20)


	//   ....[0]....
.L_20:
        /*007c*/ 	.word	0x00000070


	//   ....[1]....
        /*0080*/ 	.word	0x00000300


	//   ....[2]....
        /*0084*/ 	.word	0x00000390


	//----- nvinfo : EIATTR_CRS_STACK_SIZE
	.align		4
.L_21:
        /*0088*/ 	.byte	0x04, 0x1e
        /*008a*/ 	.short	(.L_23 - .L_22)
.L_22:
        /*008c*/ 	.word	0x00000000


	//----- nvinfo : EIATTR_CBANK_PARAM_SIZE
	.align		4
.L_23:
        /*0090*/ 	.byte	0x03, 0x19
        /*0092*/ 	.short	0x0028


	//----- nvinfo : EIATTR_PARAM_CBANK
	.align		4
        /*0094*/ 	.byte	0x04, 0x0a
        /*0096*/ 	.short	(.L_25 - .L_24)
	.align		4
.L_24:
        /*0098*/ 	.word	index@(.nv.constant0.cat)
        /*009c*/ 	.short	0x0380
        /*009e*/ 	.short	0x0028


	//----- nvinfo : EIATTR_SW_WAR
	.align		4
.L_25:
        /*00a0*/ 	.byte	0x04, 0x36
        /*00a2*/ 	.short	(.L_27 - .L_26)
.L_26:
        /*00a4*/ 	.word	0x00000008
.L_27:


//--------------------- .nv.callgraph             --------------------------
	.section	.nv.callgraph,"",@"SHT_CUDA_CALLGRAPH"
	.align	4
	.sectionentsize	8
	.align		4
        /*0000*/ 	.word	0x00000000
	.align		4
        /*0004*/ 	.word	0xffffffff
	.align		4
        /*0008*/ 	.word	0x00000000
	.align		4
        /*000c*/ 	.word	0xfffffffe
	.align		4
        /*0010*/ 	.word	0x00000000
	.align		4
        /*0014*/ 	.word	0xfffffffd
	.align		4
        /*0018*/ 	.word	0x00000000
	.align		4
        /*001c*/ 	.word	0xfffffffc


//--------------------- .text.cat                 --------------------------
	.section	.text.cat,"ax",@progbits
	.align	128
        .global         cat
        .type           cat,@function
        .size           cat,(.L_x_2 - cat)
        .other          cat,@"STO_CUDA_ENTRY STV_DEFAULT"
cat:
.text.cat:
[----:B------:R-:W-:Y:S01]  /*0000*/  LDC R1, c[0x0][0x37c] ;  /* 0x0000df00ff017b82 */ /* 0x000fe20000000800 */
[----:B------:R-:W0:Y:S07]  /*0010*/  S2R R3, SR_TID.X ;  /* 0x0000000000037919 */ /* 0x000e2e0000002100 */
[----:B------:R-:W0:Y:S01]  /*0020*/  S2UR UR4, SR_CTAID.X ;  /* 0x00000000000479c3 */ /* 0x000e220000002500 */
[----:B------:R-:W1:Y:S07]  /*0030*/  LDCU UR5, c[0x0][0x380] ;  /* 0x00007000ff0577ac */ /* 0x000e6e0008000800 */
[----:B------:R-:W0:Y:S02]  /*0040*/  LDC R0, c[0x0][0x360] ;  /* 0x0000d800ff007b82 */ /* 0x000e240000000800 */
[----:B0-----:R-:W-:-:S05]  /*0050*/  IMAD R0, R0, UR4, R3 ;  /* 0x0000000400007c24 */ /* 0x001fca000f8e0203 */
[----:B-1----:R-:W-:-:S13]  /*0060*/  ISETP.GE.AND P0, PT, R0, UR5, PT ;  /* 0x0000000500007c0c */ /* 0x002fda000bf06270 */
[----:B------:R-:W-:Y:S05]  /*0070*/  @P0 EXIT ;  /* 0x000000000000094d */ /* 0x000fea0003800000 */
[----:B------:R-:W0:Y:S01]  /*0080*/  LDC.64 R2, c[0x0][0x398] ;  /* 0x0000e600ff027b82 */ /* 0x000e220000000a00 */
[----:B------:R-:W-:Y:S01]  /*0090*/  IABS R10, R0 ;  /* 0x00000000000a7213 */ /* 0x000fe20000000000 */
[----:B------:R-:W1:Y:S01]  /*00a0*/  LDCU.64 UR4, c[0x0][0x358] ;  /* 0x00006b00ff0477ac */ /* 0x000e620008000a00 */
[----:B0-----:R-:W-:-:S04]  /*00b0*/  IADD3 R7, PT, PT, R3, R2, RZ ;  /* 0x0000000203077210 */ /* 0x001fc80007ffe0ff */
[-C--:B------:R-:W-:Y:S02]  /*00c0*/  IABS R9, R7.reuse ;  /* 0x0000000700097213 */ /* 0x080fe40000000000 */
[----:B------:R-:W-:Y:S02]  /*00d0*/  IABS R12, R7 ;  /* 0x00000007000c7213 */ /* 0x000fe40000000000 */
[----:B------:R-:W0:Y:S08]  /*00e0*/  I2F.RP R6, R9 ;  /* 0x0000000900067306 */ /* 0x000e300000209400 */
[----:B0-----:R-:W0:Y:S02]  /*00f0*/  MUFU.RCP R6, R6 ;  /* 0x0000000600067308 */ /* 0x001e240000001000 */
[----:B0-----:R-:W-:-:S02]  /*0100*/  IADD3 R4, PT, PT, R6, 0xffffffe, RZ ;  /* 0x0ffffffe06047810 */ /* 0x001fc40007ffe0ff */
[----:B------:R-:W-:-:S04]  /*0110*/  IADD3 R6, PT, PT, RZ, -R12, RZ ;  /* 0x8000000cff067210 */ /* 0x000fc80007ffe0ff */
[----:B------:R0:W2:Y:S02]  /*0120*/  F2I.FTZ.U32.TRUNC.NTZ R5, R4 ;  /* 0x0000000400057305 */ /* 0x0000a4000021f000 */
[----:B0-----:R-:W-:Y:S02]  /*0130*/  IMAD.MOV.U32 R4, RZ, RZ, RZ ;  /* 0x000000ffff047224 */ /* 0x001fe400078e00ff */
[----:B--2---:R-:W-:-:S04]  /*0140*/  IMAD.MOV R8, RZ, RZ, -R5 ;  /* 0x000000ffff087224 */ /* 0x004fc800078e0a05 */
[----:B------:R-:W-:Y:S01]  /*0150*/  IMAD R11, R8, R9, RZ ;  /* 0x00000009080b7224 */ /* 0x000fe200078e02ff */
[----:B------:R-:W-:-:S03]  /*0160*/  MOV R8, R10 ;  /* 0x0000000a00087202 */ /* 0x000fc60000000f00 */
[----:B------:R-:W-:-:S06]  /*0170*/  IMAD.HI.U32 R5, R5, R11, R4 ;  /* 0x0000000b05057227 */ /* 0x000fcc00078e0004 */
[----:B------:R-:W-:-:S04]  /*0180*/  IMAD.HI.U32 R5, R5, R8, RZ ;  /* 0x0000000805057227 */ /* 0x000fc800078e00ff */
[----:B------:R-:W-:-:S05]  /*0190*/  IMAD R4, R5, R6, R8 ;  /* 0x0000000605047224 */ /* 0x000fca00078e0208 */
[----:B------:R-:W-:-:S13]  /*01a0*/  ISETP.GT.U32.AND P2, PT, R9, R4, PT ;  /* 0x000000040900720c */ /* 0x000fda0003f44070 */
[----:B------:R-:W-:Y:S01]  /*01b0*/  @!P2 IMAD.IADD R4, R4, 0x1, -R9 ;  /* 0x000000010404a824 */ /* 0x000fe200078e0a09 */
[----:B------:R-:W-:Y:S02]  /*01c0*/  @!P2 IADD3 R5, PT, PT, R5, 0x1, RZ ;  /* 0x000000010505a810 */ /* 0x000fe40007ffe0ff */
[----:B------:R-:W-:Y:S02]  /*01d0*/  ISETP.NE.AND P2, PT, R7, RZ, PT ;  /* 0x000000ff0700720c */ /* 0x000fe40003f45270 */
[----:B------:R-:W-:Y:S02]  /*01e0*/  ISETP.GE.U32.AND P0, PT, R4, R9, PT ;  /* 0x000000090400720c */ /* 0x000fe40003f06070 */
[----:B------:R-:W-:-:S04]  /*01f0*/  LOP3.LUT R4, R0, R7, RZ, 0x3c, !PT ;  /* 0x0000000700047212 */ /* 0x000fc800078e3cff */
[----:B------:R-:W-:-:S07]  /*0200*/  ISETP.GE.AND P1, PT, R4, RZ, PT ;  /* 0x000000ff0400720c */ /* 0x000fce0003f26270 */
[----:B------:R-:W-:-:S05]  /*0210*/  @P0 VIADD R5, R5, 0x1 ;  /* 0x0000000105050836 */ /* 0x000fca0000000000 */
[----:B------:R-:W-:-:S05]  /*0220*/  MOV R9, R5 ;  /* 0x0000000500097202 */ /* 0x000fca0000000f00 */
[----:B------:R-:W-:Y:S01]  /*0230*/  @!P1 IMAD.MOV R9, RZ, RZ, -R9 ;  /* 0x000000ffff099224 */ /* 0x000fe200078e0a09 */
[----:B------:R-:W-:-:S04]  /*0240*/  @!P2 LOP3.LUT R9, RZ, R7, RZ, 0x33, !PT ;  /* 0x00000007ff09a212 */ /* 0x000fc800078e33ff */
[----:B------:R-:W-:-:S05]  /*0250*/  IADD3 R4, PT, PT, -R9, RZ, RZ ;  /* 0x000000ff09047210 */ /* 0x000fca0007ffe1ff */
[----:B------:R-:W-:-:S05]  /*0260*/  IMAD R7, R7, R4, R0 ;  /* 0x0000000407077224 */ /* 0x000fca00078e0200 */
[----:B------:R-:W-:-:S13]  /*0270*/  ISETP.GE.AND P0, PT, R7, R2, PT ;  /* 0x000000020700720c */ /* 0x000fda0003f06270 */
[----:B-1----:R-:W-:Y:S05]  /*0280*/  @P0 BRA `(.L_x_0) ;  /* 0x0000000000200947 */ /* 0x002fea0003800000 */
[----:B------:R-:W0:Y:S01]  /*0290*/  LDC.64 R4, c[0x0][0x388] ;  /* 0x0000e200ff047b82 */ /* 0x000e220000000a00 */
[----:B------:R-:W-:-:S04]  /*02a0*/  IMAD R3, R9, R2, R7 ;  /* 0x0000000209037224 */ /* 0x000fc800078e0207 */
[----:B0-----:R-:W-:-:S03]  /*02b0*/  IMAD.WIDE R2, R3, 0x4, R4 ;  /* 0x0000000403027825 */ /* 0x001fc600078e0204 */
[----:B------:R-:W0:Y:S03]  /*02c0*/  LDC.64 R4, c[0x0][0x3a0] ;  /* 0x0000e800ff047b82 */ /* 0x000e260000000a00 */
[----:B------:R-:W2:Y:S01]  /*02d0*/  LDG.E R3, desc[UR4][R2.64] ;  /* 0x0000000402037981 */ /* 0x000ea2000c1e1900 */
[----:B0-----:R-:W-:-:S05]  /*02e0*/  IMAD.WIDE R4, R0, 0x4, R4 ;  /* 0x0000000400047825 */ /* 0x001fca00078e0204 */
[----:B--2---:R-:W-:Y:S01]  /*02f0*/  STG.E desc[UR4][R4.64], R3 ;  /* 0x0000000304007986 */ /* 0x004fe2000c101904 */
[----:B------:R-:W-:Y:S05]  /*0300*/  EXIT ;  /* 0x000000000000794d */ /* 0x000fea0003800000 */
.L_x_0:
[----:B------:R-:W0:Y:S01]  /*0310*/  LDC.64 R4, c[0x0][0x390] ;  /* 0x0000e400ff047b82 */ /* 0x000e220000000a00 */
[----:B------:R-:W-:-:S04]  /*0320*/  IMAD.IADD R2, R7, 0x1, -R2 ;  /* 0x0000000107027824 */ /* 0x000fc800078e0a02 */
[----:B------:R-:W-:-:S04]  /*0330*/  IMAD R3, R9, R3, R2 ;  /* 0x0000000309037224 */ /* 0x000fc800078e0202 */
[----:B0-----:R-:W-:Y:S02]  /*0340*/  IMAD.WIDE R2, R3, 0x4, R4 ;  /* 0x0000000403027825 */ /* 0x001fe400078e0204 */
[----:B------:R-:W0:Y:S04]  /*0350*/  LDC.64 R4, c[0x0][0x3a0] ;  /* 0x0000e800ff047b82 */ /* 0x000e280000000a00 */
[----:B------:R-:W2:Y:S01]  /*0360*/  LDG.E R3, desc[UR4][R2.64] ;  /* 0x0000000402037981 */ /* 0x000ea2000c1e1900 */
[----:B0-----:R-:W-:-:S05]  /*0370*/  IMAD.WIDE R4, R0, 0x4, R4 ;  /* 0x0000000400047825 */ /* 0x001fca00078e0204 */
[----:B--2---:R-:W-:Y:S01]  /*0380*/  STG.E desc[UR4][R4.64], R3 ;  /* 0x0000000304007986 */ /* 0x004fe2000c101904 */
[----:B------:R-:W-:Y:S05]  /*0390*/  EXIT ;  /* 0x000000000000794d */ /* 0x000fea0003800000 */
.L_x_1:
[----:B------:R-:W-:-:S00]  /*03a0*/  BRA `(.L_x_1) ;  /* 0xfffffffc00fc7947 */ /* 0x000fc0000383ffff */
[----:B------:R-:W-:-:S00]  /*03b0*/  NOP ;  /* 0x0000000000007918 */ /* 0x000fc00000000000 */
        /* <DEDUP_REMOVED lines=12> */
.L_x_2:


//--------------------- .nv.shared.reserved.0     --------------------------
	.section	.nv.shared.reserved.0,"aw",@nobits
	.weak		__nv_reservedSMEM_offset_0_alias
	.size		__nv_reservedSMEM_offset_0_alias, 0, 64
	.other		__nv_reservedSMEM_offset_0_alias,@"STO_CUDA_RESERVED_SHARED STV_DEFAULT"
__nv_reservedSMEM_offset_0_alias:
	.zero		0
	.zero		64


//--------------------- .nv.constant0.cat         --------------------------
	.section	.nv.constant0.cat,"a",@progbits
	.sectionflags	@""
	.align	4
.nv.constant0.cat:
	.zero		936


//--------------------- SYMBOLS --------------------------

	.type		.nv.reservedSmem.offset0,@object
	.size		.nv.reservedSmem.offset0,0x4
